//
// Generated by NVIDIA NVVM Compiler
//
// Compiler Build ID: CL-36424714
// Cuda compilation tools, release 13.0, V13.0.88
// Based on NVVM 20.0.0
//

.version 9.0
.target sm_100
.address_size 64

	// .globl	_Z15cuImageBrightenPKfPfii
// _ZZ13cuFilterImagePKfPfiiiE6pixels has been demoted

.visible .entry _Z15cuImageBrightenPKfPfii(
	.param .u64 .ptr .align 1 _Z15cuImageBrightenPKfPfii_param_0,
	.param .u64 .ptr .align 1 _Z15cuImageBrightenPKfPfii_param_1,
	.param .u32 _Z15cuImageBrightenPKfPfii_param_2,
	.param .u32 _Z15cuImageBrightenPKfPfii_param_3
)
{
	.reg .b32 	%r<11>;
	.reg .b32 	%f<4>;
	.reg .b64 	%rd<8>;

	ld.param.u64 	%rd1, [_Z15cuImageBrightenPKfPfii_param_0];
	ld.param.u64 	%rd2, [_Z15cuImageBrightenPKfPfii_param_1];
	ld.param.u32 	%r1, [_Z15cuImageBrightenPKfPfii_param_2];
	cvta.to.global.u64 	%rd3, %rd2;
	cvta.to.global.u64 	%rd4, %rd1;
	mov.u32 	%r2, %tid.x;
	mov.u32 	%r3, %tid.y;
	mov.u32 	%r4, %ctaid.x;
	mov.u32 	%r5, %ctaid.y;
	shl.b32 	%r6, %r4, 5;
	shl.b32 	%r7, %r5, 5;
	add.s32 	%r8, %r7, %r3;
	add.s32 	%r9, %r6, %r2;
	mad.lo.s32 	%r10, %r8, %r1, %r9;
	mul.wide.s32 	%rd5, %r10, 4;
	add.s64 	%rd6, %rd4, %rd5;
	ld.global.f32 	%f1, [%rd6];
	add.f32 	%f2, %f1, 0f42480000;
	min.f32 	%f3, %f2, 0f437F0000;
	add.s64 	%rd7, %rd3, %rd5;
	st.global.f32 	[%rd7], %f3;
	bar.sync 	0;
	ret;

}
	// .globl	_Z13cuFilterImagePKfPfiii
.visible .entry _Z13cuFilterImagePKfPfiii(
	.param .u64 .ptr .align 1 _Z13cuFilterImagePKfPfiii_param_0,
	.param .u64 .ptr .align 1 _Z13cuFilterImagePKfPfiii_param_1,
	.param .u32 _Z13cuFilterImagePKfPfiii_param_2,
	.param .u32 _Z13cuFilterImagePKfPfiii_param_3,
	.param .u32 _Z13cuFilterImagePKfPfiii_param_4
)
{
	.reg .b32 	%r<26>;
	.reg .b32 	%f<89>;
	.reg .b64 	%rd<13>;
	// demoted variable
	.shared .align 4 .b8 _ZZ13cuFilterImagePKfPfiiiE6pixels[36864];
	ld.param.u64 	%rd1, [_Z13cuFilterImagePKfPfiii_param_0];
	ld.param.u64 	%rd2, [_Z13cuFilterImagePKfPfiii_param_1];
	ld.param.u32 	%r1, [_Z13cuFilterImagePKfPfiii_param_2];
	ld.param.u32 	%r2, [_Z13cuFilterImagePKfPfiii_param_4];
	cvta.to.global.u64 	%rd3, %rd1;
	mov.u32 	%r3, %tid.x;
	mov.u32 	%r4, %tid.y;
	mov.u32 	%r5, %ctaid.x;
	mov.u32 	%r6, %ctaid.y;
	shl.b32 	%r7, %r2, 1;
	add.s32 	%r8, %r7, %r1;
	mad.lo.s32 	%r9, %r8, %r2, %r2;
	shl.b32 	%r10, %r5, 5;
	add.s32 	%r11, %r10, %r3;
	shl.b32 	%r12, %r6, 5;
	add.s32 	%r13, %r12, %r4;
	mad.lo.s32 	%r14, %r8, %r13, %r11;
	add.s32 	%r15, %r14, %r9;
	mad.lo.s32 	%r16, %r1, %r13, %r11;
	mov.u32 	%r17, _ZZ13cuFilterImagePKfPfiiiE6pixels;
	mad.lo.s32 	%r18, %r3, 384, %r17;
	shl.b32 	%r19, %r8, 5;
	xor.b32  	%r20, %r19, -32;
	add.s32 	%r21, %r20, %r15;
	mul.wide.s32 	%rd4, %r21, 4;
	add.s64 	%rd5, %rd3, %rd4;
	ld.global.f32 	%f1, [%rd5];
	shl.b32 	%r22, %r4, 2;
	add.s32 	%r23, %r18, %r22;
	st.shared.f32 	[%r23], %f1;
	add.s32 	%r24, %r15, -32;
	mul.wide.s32 	%rd6, %r24, 4;
	add.s64 	%rd7, %rd3, %rd6;
	ld.global.f32 	%f2, [%rd7];
	st.shared.f32 	[%r23+128], %f2;
	add.s32 	%r25, %r24, %r19;
	mul.wide.s32 	%rd8, %r25, 4;
	add.s64 	%rd9, %rd3, %rd8;
	ld.global.f32 	%f3, [%rd9];
	st.shared.f32 	[%r23+256], %f3;
	ld.global.f32 	%f4, [%rd5+128];
	st.shared.f32 	[%r23+12288], %f4;
	ld.global.f32 	%f5, [%rd7+128];
	st.shared.f32 	[%r23+12416], %f5;
	ld.global.f32 	%f6, [%rd9+128];
	st.shared.f32 	[%r23+12544], %f6;
	ld.global.f32 	%f7, [%rd5+256];
	st.shared.f32 	[%r23+24576], %f7;
	ld.global.f32 	%f8, [%rd7+256];
	st.shared.f32 	[%r23+24704], %f8;
	ld.global.f32 	%f9, [%rd9+256];
	st.shared.f32 	[%r23+24832], %f9;
	bar.sync 	0;
	ld.shared.f32 	%f10, [%r23+11640];
	mov.f32 	%f11, 0f00000000;
	sub.f32 	%f12, %f11, %f10;
	ld.shared.f32 	%f13, [%r23+11644];
	sub.f32 	%f14, %f12, %f13;
	ld.shared.f32 	%f15, [%r23+11648];
	sub.f32 	%f16, %f14, %f15;
	fma.rn.f32 	%f17, %f15, 0f00000000, %f14;
	ld.shared.f32 	%f18, [%r23+11652];
	sub.f32 	%f19, %f16, %f18;
	add.f32 	%f20, %f17, %f18;
	ld.shared.f32 	%f21, [%r23+11656];
	sub.f32 	%f22, %f19, %f21;
	add.f32 	%f23, %f20, %f21;
	ld.shared.f32 	%f24, [%r23+12024];
	sub.f32 	%f25, %f22, %f24;
	sub.f32 	%f26, %f23, %f24;
	ld.shared.f32 	%f27, [%r23+12028];
	sub.f32 	%f28, %f25, %f27;
	sub.f32 	%f29, %f26, %f27;
	ld.shared.f32 	%f30, [%r23+12032];
	sub.f32 	%f31, %f28, %f30;
	fma.rn.f32 	%f32, %f30, 0f00000000, %f29;
	ld.shared.f32 	%f33, [%r23+12036];
	sub.f32 	%f34, %f31, %f33;
	add.f32 	%f35, %f32, %f33;
	ld.shared.f32 	%f36, [%r23+12040];
	sub.f32 	%f37, %f34, %f36;
	add.f32 	%f38, %f35, %f36;
	ld.shared.f32 	%f39, [%r23+12408];
	fma.rn.f32 	%f40, %f39, 0f00000000, %f37;
	sub.f32 	%f41, %f38, %f39;
	ld.shared.f32 	%f42, [%r23+12412];
	fma.rn.f32 	%f43, %f42, 0f00000000, %f40;
	sub.f32 	%f44, %f41, %f42;
	ld.shared.f32 	%f45, [%r23+12416];
	fma.rn.f32 	%f46, %f45, 0f00000000, %f43;
	fma.rn.f32 	%f47, %f45, 0f00000000, %f44;
	ld.shared.f32 	%f48, [%r23+12420];
	fma.rn.f32 	%f49, %f48, 0f00000000, %f46;
	add.f32 	%f50, %f47, %f48;
	ld.shared.f32 	%f51, [%r23+12424];
	fma.rn.f32 	%f52, %f51, 0f00000000, %f49;
	add.f32 	%f53, %f50, %f51;
	ld.shared.f32 	%f54, [%r23+12792];
	add.f32 	%f55, %f52, %f54;
	sub.f32 	%f56, %f53, %f54;
	ld.shared.f32 	%f57, [%r23+12796];
	add.f32 	%f58, %f55, %f57;
	sub.f32 	%f59, %f56, %f57;
	ld.shared.f32 	%f60, [%r23+12800];
	add.f32 	%f61, %f58, %f60;
	fma.rn.f32 	%f62, %f60, 0f00000000, %f59;
	ld.shared.f32 	%f63, [%r23+12804];
	add.f32 	%f64, %f61, %f63;
	add.f32 	%f65, %f62, %f63;
	ld.shared.f32 	%f66, [%r23+12808];
	add.f32 	%f67, %f64, %f66;
	add.f32 	%f68, %f65, %f66;
	ld.shared.f32 	%f69, [%r23+13176];
	add.f32 	%f70, %f67, %f69;
	sub.f32 	%f71, %f68, %f69;
	ld.shared.f32 	%f72, [%r23+13180];
	add.f32 	%f73, %f70, %f72;
	sub.f32 	%f74, %f71, %f72;
	ld.shared.f32 	%f75, [%r23+13184];
	add.f32 	%f76, %f73, %f75;
	fma.rn.f32 	%f77, %f75, 0f00000000, %f74;
	ld.shared.f32 	%f78, [%r23+13188];
	add.f32 	%f79, %f76, %f78;
	add.f32 	%f80, %f77, %f78;
	ld.shared.f32 	%f81, [%r23+13192];
	add.f32 	%f82, %f79, %f81;
	add.f32 	%f83, %f80, %f81;
	cvta.to.global.u64 	%rd10, %rd2;
	mul.f32 	%f84, %f83, %f83;
	fma.rn.f32 	%f85, %f82, %f82, %f84;
	sqrt.rn.f32 	%f86, %f85;
	min.f32 	%f87, %f86, 0f437F0000;
	max.f32 	%f88, %f87, 0f00000000;
	mul.wide.s32 	%rd11, %r16, 4;
	add.s64 	%rd12, %rd10, %rd11;
	st.global.f32 	[%rd12], %f88;
	bar.sync 	0;
	ret;

}


// ===== COMPILED SASS (sm_100) =====

	.target	sm_100

	.elftype	@"ET_EXEC"


//--------------------- .note.nv.tkinfo           --------------------------
	.section	.note.nv.tkinfo,"",@"SHT_NOTE"
	.sectionflags	@"SHF_NOTE_NV_TKINFO"
	.tkinfo
        /*0018*/ 	.word	0x00000002
        /*0030*/ 	.string	""
        /*0030*/ 	.string	"ptxas"
        /*0030*/ 	.string	"Cuda compilation tools, release 13.0, V13.0.88"
        /*0030*/ 	.string	"Build cuda_13.0.r13.0/compiler.36424714_0"
        /*0030*/ 	.string	"-arch sm_100 -m 64 "



//--------------------- .note.nv.cuinfo           --------------------------
	.section	.note.nv.cuinfo,"",@"SHT_NOTE"
	.sectionflags	@"SHF_NOTE_NV_CUINFO"
        /*0018*/ 	.short	0x0002
        /*001a*/ 	.short	0x0064
        /*001c*/ 	.short	0x0082
	.zero		2


//--------------------- .nv.info                  --------------------------
	.section	.nv.info,"",@"SHT_CUDA_INFO"
	.align	4


	//----- nvinfo : EIATTR_REGCOUNT
	.align		4
        /*0000*/ 	.byte	0x04, 0x2f
        /*0002*/ 	.short	(.L_1 - .L_0)
	.align		4
.L_0:
        /*0004*/ 	.word	index@(_Z15cuImageBrightenPKfPfii)
        /*0008*/ 	.word	0x0000000a


	//----- nvinfo : EIATTR_FRAME_SIZE
	.align		4
.L_1:
        /*000c*/ 	.byte	0x04, 0x11
        /*000e*/ 	.short	(.L_3 - .L_2)
	.align		4
.L_2:
        /*0010*/ 	.word	index@(_Z15cuImageBrightenPKfPfii)
        /*0014*/ 	.word	0x00000000


	//----- nvinfo : EIATTR_REGCOUNT
	.align		4
.L_3:
        /*0018*/ 	.byte	0x04, 0x2f
        /*001a*/ 	.short	(.L_5 - .L_4)
	.align		4
.L_4:
        /*001c*/ 	.word	index@(_Z13cuFilterImagePKfPfiii)
        /*0020*/ 	.word	0x00000020


	//----- nvinfo : EIATTR_FRAME_SIZE
	.align		4
.L_5:
        /*0024*/ 	.byte	0x04, 0x11
        /*0026*/ 	.short	(.L_7 - .L_6)
	.align		4
.L_6:
        /*0028*/ 	.word	index@($__internal_0_$__cuda_sm20_sqrt_rn_f32_slowpath)
        /*002c*/ 	.word	0x00000000


	//----- nvinfo : EIATTR_FRAME_SIZE
	.align		4
.L_7:
        /*0030*/ 	.byte	0x04, 0x11
        /*0032*/ 	.short	(.L_9 - .L_8)
	.align		4
.L_8:
        /*0034*/ 	.word	index@(_Z13cuFilterImagePKfPfiii)
        /*0038*/ 	.word	0x00000000


	//----- nvinfo : EIATTR_MIN_STACK_SIZE
	.align		4
.L_9:
        /*003c*/ 	.byte	0x04, 0x12
        /*003e*/ 	.short	(.L_11 - .L_10)
	.align		4
.L_10:
        /*0040*/ 	.word	index@(_Z13cuFilterImagePKfPfiii)
        /*0044*/ 	.word	0x00000000


	//----- nvinfo : EIATTR_MIN_STACK_SIZE
	.align		4
.L_11:
        /*0048*/ 	.byte	0x04, 0x12
        /*004a*/ 	.short	(.L_13 - .L_12)
	.align		4
.L_12:
        /*004c*/ 	.word	index@(_Z15cuImageBrightenPKfPfii)
        /*0050*/ 	.word	0x00000000
.L_13:


//--------------------- .nv.compat                --------------------------
	.section	.nv.compat,"",@"SHT_CUDA_COMPAT_INFO"
	.align	4
        /*0000*/ 	.byte	0x02, 0x09, 0x00, 0x00, 0x02, 0x02, 0x01, 0x00, 0x02, 0x05, 0x05, 0x00, 0x03, 0x07, 0x01, 0x01
        /*0010*/ 	.byte	0x02, 0x03, 0x00, 0x00, 0x02, 0x06, 0x01, 0x00, 0x04, 0x0b, 0x08, 0x00, 0x01, 0x00, 0x00, 0x00
        /*0020*/ 	.byte	0x00, 0x00, 0x00, 0x00


//--------------------- .nv.info._Z13cuFilterImagePKfPfiii --------------------------
	.section	.nv.info._Z13cuFilterImagePKfPfiii,"",@"SHT_CUDA_INFO"
	.sectionflags	@""
	.align	4


	//----- nvinfo : EIATTR_CUDA_API_VERSION
	.align		4
        /*0000*/ 	.byte	0x04, 0x37
        /*0002*/ 	.short	(.L_15 - .L_14)
.L_14:
        /*0004*/ 	.word	0x00000082


	//----- nvinfo : EIATTR_KPARAM_INFO
	.align		4
.L_15:
        /*0008*/ 	.byte	0x04, 0x17
        /*000a*/ 	.short	(.L_17 - .L_16)
.L_16:
        /*000c*/ 	.word	0x00000000
        /*0010*/ 	.short	0x0004
        /*0012*/ 	.short	0x0018
        /*0014*/ 	.byte	0x00, 0xf0, 0x11, 0x00


	//----- nvinfo : EIATTR_KPARAM_INFO
	.align		4
.L_17:
        /*0018*/ 	.byte	0x04, 0x17
        /*001a*/ 	.short	(.L_19 - .L_18)
.L_18:
        /*001c*/ 	.word	0x00000000
        /*0020*/ 	.short	0x0003
        /*0022*/ 	.short	0x0014
        /*0024*/ 	.byte	0x00, 0xf0, 0x11, 0x00


	//----- nvinfo : EIATTR_KPARAM_INFO
	.align		4
.L_19:
        /*0028*/ 	.byte	0x04, 0x17
        /*002a*/ 	.short	(.L_21 - .L_20)
.L_20:
        /*002c*/ 	.word	0x00000000
        /*0030*/ 	.short	0x0002
        /*0032*/ 	.short	0x0010
        /*0034*/ 	.byte	0x00, 0xf0, 0x11, 0x00


	//----- nvinfo : EIATTR_KPARAM_INFO
	.align		4
.L_21:
        /*0038*/ 	.byte	0x04, 0x17
        /*003a*/ 	.short	(.L_23 - .L_22)
.L_22:
        /*003c*/ 	.word	0x00000000
        /*0040*/ 	.short	0x0001
        /*0042*/ 	.short	0x0008
        /*0044*/ 	.byte	0x00, 0xf5, 0x21, 0x00


	//----- nvinfo : EIATTR_KPARAM_INFO
	.align		4
.L_23:
        /*0048*/ 	.byte	0x04, 0x17
        /*004a*/ 	.short	(.L_25 - .L_24)
.L_24:
        /*004c*/ 	.word	0x00000000
        /*0050*/ 	.short	0x0000
        /*0052*/ 	.short	0x0000
        /*0054*/ 	.byte	0x00, 0xf5, 0x21, 0x00


	//----- nvinfo : EIATTR_SPARSE_MMA_MASK
	.align		4
.L_25:
        /*0058*/ 	.byte	0x03, 0x50
        /*005a*/ 	.short	0x0000


	//----- nvinfo : EIATTR_MAXREG_COUNT
	.align		4
        /*005c*/ 	.byte	0x03, 0x1b
        /*005e*/ 	.short	0x00ff


	//----- nvinfo : EIATTR_NUM_BARRIERS
	.align		4
        /*0060*/ 	.byte	0x02, 0x4c
        /*0062*/ 	.byte	0x01
	.zero		1


	//----- nvinfo : EIATTR_MERCURY_ISA_VERSION
	.align		4
        /*0064*/ 	.byte	0x03, 0x5f
        /*0066*/ 	.short	0x0101


	//----- nvinfo : EIATTR_VRC_CTA_INIT_COUNT
	.align		4
        /*0068*/ 	.byte	0x02, 0x4a
	.zero		1
	.zero		1


	//----- nvinfo : EIATTR_EXIT_INSTR_OFFSETS
	.align		4
        /*006c*/ 	.byte	0x04, 0x1c
        /*006e*/ 	.short	(.L_27 - .L_26)


	//   ....[0]....
.L_26:
        /*0070*/ 	.word	0x000008e0


	//----- nvinfo : EIATTR_CRS_STACK_SIZE
	.align		4
.L_27:
        /*0074*/ 	.byte	0x04, 0x1e
        /*0076*/ 	.short	(.L_29 - .L_28)
.L_28:
        /*0078*/ 	.word	0x00000000


	//----- nvinfo : EIATTR_CBANK_PARAM_SIZE
	.align		4
.L_29:
        /*007c*/ 	.byte	0x03, 0x19
        /*007e*/ 	.short	0x001c


	//----- nvinfo : EIATTR_PARAM_CBANK
	.align		4
        /*0080*/ 	.byte	0x04, 0x0a
        /*0082*/ 	.short	(.L_31 - .L_30)
	.align		4
.L_30:
        /*0084*/ 	.word	index@(.nv.constant0._Z13cuFilterImagePKfPfiii)
        /*0088*/ 	.short	0x0380
        /*008a*/ 	.short	0x001c


	//----- nvinfo : EIATTR_SW_WAR
	.align		4
.L_31:
        /*008c*/ 	.byte	0x04, 0x36
        /*008e*/ 	.short	(.L_33 - .L_32)
.L_32:
        /*0090*/ 	.word	0x00000008
.L_33:


//--------------------- .nv.info._Z15cuImageBrightenPKfPfii --------------------------
	.section	.nv.info._Z15cuImageBrightenPKfPfii,"",@"SHT_CUDA_INFO"
	.sectionflags	@""
	.align	4


	//----- nvinfo : EIATTR_CUDA_API_VERSION
	.align		4
        /*0000*/ 	.byte	0x04, 0x37
        /*0002*/ 	.short	(.L_35 - .L_34)
.L_34:
        /*0004*/ 	.word	0x00000082


	//----- nvinfo : EIATTR_KPARAM_INFO
	.align		4
.L_35:
        /*0008*/ 	.byte	0x04, 0x17
        /*000a*/ 	.short	(.L_37 - .L_36)
.L_36:
        /*000c*/ 	.word	0x00000000
        /*0010*/ 	.short	0x0003
        /*0012*/ 	.short	0x0014
        /*0014*/ 	.byte	0x00, 0xf0, 0x11, 0x00


	//----- nvinfo : EIATTR_KPARAM_INFO
	.align		4
.L_37:
        /*0018*/ 	.byte	0x04, 0x17
        /*001a*/ 	.short	(.L_39 - .L_38)
.L_38:
        /*001c*/ 	.word	0x00000000
        /*0020*/ 	.short	0x0002
        /*0022*/ 	.short	0x0010
        /*0024*/ 	.byte	0x00, 0xf0, 0x11, 0x00


	//----- nvinfo : EIATTR_KPARAM_INFO
	.align		4
.L_39:
        /*0028*/ 	.byte	0x04, 0x17
        /*002a*/ 	.short	(.L_41 - .L_40)
.L_40:
        /*002c*/ 	.word	0x00000000
        /*0030*/ 	.short	0x0001
        /*0032*/ 	.short	0x0008
        /*0034*/ 	.byte	0x00, 0xf5, 0x21, 0x00


	//----- nvinfo : EIATTR_KPARAM_INFO
	.align		4
.L_41:
        /*0038*/ 	.byte	0x04, 0x17
        /*003a*/ 	.short	(.L_43 - .L_42)
.L_42:
        /*003c*/ 	.word	0x00000000
        /*0040*/ 	.short	0x0000
        /*0042*/ 	.short	0x0000
        /*0044*/ 	.byte	0x00, 0xf5, 0x21, 0x00


	//----- nvinfo : EIATTR_SPARSE_MMA_MASK
	.align		4
.L_43:
        /*0048*/ 	.byte	0x03, 0x50
        /*004a*/ 	.short	0x0000


	//----- nvinfo : EIATTR_MAXREG_COUNT
	.align		4
        /*004c*/ 	.byte	0x03, 0x1b
        /*004e*/ 	.short	0x00ff


	//----- nvinfo : EIATTR_NUM_BARRIERS
	.align		4
        /*0050*/ 	.byte	0x02, 0x4c
        /*0052*/ 	.byte	0x01
	.zero		1


	//----- nvinfo : EIATTR_MERCURY_ISA_VERSION
	.align		4
        /*0054*/ 	.byte	0x03, 0x5f
        /*0056*/ 	.short	0x0101


	//----- nvinfo : EIATTR_VRC_CTA_INIT_COUNT
	.align		4
        /*0058*/ 	.byte	0x02, 0x4a
	.zero		1
	.zero		1


	//----- nvinfo : EIATTR_EXIT_INSTR_OFFSETS
	.align		4
        /*005c*/ 	.byte	0x04, 0x1c
        /*005e*/ 	.short	(.L_45 - .L_44)


	//   ....[0]....
.L_44:
        /*0060*/ 	.word	0x00000130


	//----- nvinfo : EIATTR_CBANK_PARAM_SIZE
	.align		4
.L_45:
        /*0064*/ 	.byte	0x03, 0x19
        /*0066*/ 	.short	0x0018


	//----- nvinfo : EIATTR_PARAM_CBANK
	.align		4
        /*0068*/ 	.byte	0x04, 0x0a
        /*006a*/ 	.short	(.L_47 - .L_46)
	.align		4
.L_46:
        /*006c*/ 	.word	index@(.nv.constant0._Z15cuImageBrightenPKfPfii)
        /*0070*/ 	.short	0x0380
        /*0072*/ 	.short	0x0018


	//----- nvinfo : EIATTR_SW_WAR
	.align		4
.L_47:
        /*0074*/ 	.byte	0x04, 0x36
        /*0076*/ 	.short	(.L_49 - .L_48)
.L_48:
        /*0078*/ 	.word	0x00000008
.L_49:


//--------------------- .nv.callgraph             --------------------------
	.section	.nv.callgraph,"",@"SHT_CUDA_CALLGRAPH"
	.align	4
	.sectionentsize	8
	.align		4
        /*0000*/ 	.word	0x00000000
	.align		4
        /*0004*/ 	.word	0xffffffff
	.align		4
        /*0008*/ 	.word	0x00000000
	.align		4
        /*000c*/ 	.word	0xfffffffe
	.align		4
        /*0010*/ 	.word	0x00000000
	.align		4
        /*0014*/ 	.word	0xfffffffd
	.align		4
        /*0018*/ 	.word	0x00000000
	.align		4
        /*001c*/ 	.word	0xfffffffc


//--------------------- .text._Z13cuFilterImagePKfPfiii --------------------------
	.section	.text._Z13cuFilterImagePKfPfiii,"ax",@progbits
	.align	128
        .global         _Z13cuFilterImagePKfPfiii
        .type           _Z13cuFilterImagePKfPfiii,@function
        .size           _Z13cuFilterImagePKfPfiii,(.L_x_6 - _Z13cuFilterImagePKfPfiii)
        .other          _Z13cuFilterImagePKfPfiii,@"STO_CUDA_ENTRY STV_DEFAULT"
_Z13cuFilterImagePKfPfiii:
.text._Z13cuFilterImagePKfPfiii:
[----:B------:R-:W-:Y:S01]  /*0000*/  LDC R1, c[0x0][0x37c] ;  /* 0x0000df00ff017b82 */ /* 0x000fe20000000800 */
[----:B------:R-:W0:Y:S01]  /*0010*/  S2R R0, SR_TID.X ;  /* 0x0000000000007919 */ /* 0x000e220000002100 */
[----:B------:R-:W1:Y:S06]  /*0020*/  LDCU UR4, c[0x0][0x398] ;  /* 0x00007300ff0477ac */ /* 0x000e6c0008000800 */
[----:B------:R-:W2:Y:S01]  /*0030*/  LDC.64 R6, c[0x0][0x380] ;  /* 0x0000e000ff067b82 */ /* 0x000ea20000000a00 */
[----:B------:R-:W0:Y:S01]  /*0040*/  S2R R3, SR_CTAID.X ;  /* 0x0000000000037919 */ /* 0x000e220000002500 */
[----:B------:R-:W1:Y:S01]  /*0050*/  LDCU UR7, c[0x0][0x390] ;  /* 0x00007200ff0777ac */ /* 0x000e620008000800 */
[----:B------:R-:W3:Y:S01]  /*0060*/  S2R R4, SR_TID.Y ;  /* 0x0000000000047919 */ /* 0x000ee20000002200 */
[----:B------:R-:W4:Y:S01]  /*0070*/  LDCU.64 UR8, c[0x0][0x358] ;  /* 0x00006b00ff0877ac */ /* 0x000f220008000a00 */
[----:B------:R-:W3:Y:S01]  /*0080*/  S2R R5, SR_CTAID.Y ;  /* 0x0000000000057919 */ /* 0x000ee20000002600 */
[----:B-1----:R-:W-:-:S04]  /*0090*/  ULEA UR5, UR4, UR7, 0x1 ;  /* 0x0000000704057291 */ /* 0x002fc8000f8e08ff */
[----:B------:R-:W-:Y:S02]  /*00a0*/  UIMAD UR4, UR5, UR4, UR4 ;  /* 0x00000004050472a4 */ /* 0x000fe4000f8e0204 */
[----:B------:R-:W-:Y:S01]  /*00b0*/  USHF.L.U32 UR6, UR5, 0x5, URZ ;  /* 0x0000000505067899 */ /* 0x000fe200080006ff */
[----:B0-----:R-:W-:Y:S02]  /*00c0*/  LEA R2, R3, R0, 0x5 ;  /* 0x0000000003027211 */ /* 0x001fe400078e28ff */
[----:B---3--:R-:W-:-:S05]  /*00d0*/  LEA R3, R5, R4, 0x5 ;  /* 0x0000000405037211 */ /* 0x008fca00078e28ff */
[----:B------:R-:W-:Y:S01]  /*00e0*/  IMAD R5, R3, UR5, R2 ;  /* 0x0000000503057c24 */ /* 0x000fe2000f8e0202 */
[----:B------:R-:W-:-:S04]  /*00f0*/  ULOP3.LUT UR5, UR6, 0xffffffe0, URZ, 0x3c, !UPT ;  /* 0xffffffe006057892 */ /* 0x000fc8000f8e3cff */
[----:B------:R-:W-:-:S04]  /*0100*/  IADD3 R5, PT, PT, R5, UR4, RZ ;  /* 0x0000000405057c10 */ /* 0x000fc8000fffe0ff */
[C---:B------:R-:W-:Y:S02]  /*0110*/  IADD3 R13, PT, PT, R5.reuse, -0x20, RZ ;  /* 0xffffffe0050d7810 */ /* 0x040fe40007ffe0ff */
[----:B------:R-:W-:Y:S02]  /*0120*/  IADD3 R9, PT, PT, R5, UR5, RZ ;  /* 0x0000000505097c10 */ /* 0x000fe4000fffe0ff */
[----:B------:R-:W-:-:S03]  /*0130*/  IADD3 R11, PT, PT, R13, UR6, RZ ;  /* 0x000000060d0b7c10 */ /* 0x000fc6000fffe0ff */
[----:B--2---:R-:W-:-:S04]  /*0140*/  IMAD.WIDE R8, R9, 0x4, R6 ;  /* 0x0000000409087825 */ /* 0x004fc800078e0206 */
[--C-:B------:R-:W-:Y:S01]  /*0150*/  IMAD.WIDE R10, R11, 0x4, R6.reuse ;  /* 0x000000040b0a7825 */ /* 0x100fe200078e0206 */
[----:B----4-:R-:W2:Y:S03]  /*0160*/  LDG.E R19, desc[UR8][R8.64+0x80] ;  /* 0x0000800808137981 */ /* 0x010ea6000c1e1900 */
[----:B------:R-:W-:Y:S01]  /*0170*/  IMAD.WIDE R6, R13, 0x4, R6 ;  /* 0x000000040d067825 */ /* 0x000fe200078e0206 */
[----:B------:R-:W3:Y:S04]  /*0180*/  LDG.E R25, desc[UR8][R8.64+0x100] ;  /* 0x0001000808197981 */ /* 0x000ee8000c1e1900 */
[----:B------:R-:W4:Y:S04]  /*0190*/  LDG.E R13, desc[UR8][R8.64] ;  /* 0x00000008080d7981 */ /* 0x000f28000c1e1900 */
[----:B------:R-:W5:Y:S04]  /*01a0*/  LDG.E R17, desc[UR8][R10.64] ;  /* 0x000000080a117981 */ /* 0x000f68000c1e1900 */
[----:B------:R-:W5:Y:S04]  /*01b0*/  LDG.E R23, desc[UR8][R10.64+0x80] ;  /* 0x000080080a177981 */ /* 0x000f68000c1e1900 */
[----:B------:R-:W5:Y:S04]  /*01c0*/  LDG.E R29, desc[UR8][R10.64+0x100] ;  /* 0x000100080a1d7981 */ /* 0x000f68000c1e1900 */
[----:B------:R-:W5:Y:S04]  /*01d0*/  LDG.E R15, desc[UR8][R6.64] ;  /* 0x00000008060f7981 */ /* 0x000f68000c1e1900 */
[----:B------:R-:W5:Y:S04]  /*01e0*/  LDG.E R21, desc[UR8][R6.64+0x80] ;  /* 0x0000800806157981 */ /* 0x000f68000c1e1900 */
[----:B------:R-:W5:Y:S01]  /*01f0*/  LDG.E R27, desc[UR8][R6.64+0x100] ;  /* 0x00010008061b7981 */ /* 0x000f62000c1e1900 */
[----:B------:R-:W0:Y:S01]  /*0200*/  S2R R12, SR_CgaCtaId ;  /* 0x00000000000c7919 */ /* 0x000e220000008800 */
[----:B------:R-:W-:-:S04]  /*0210*/  MOV R5, 0x400 ;  /* 0x0000040000057802 */ /* 0x000fc80000000f00 */
[----:B0-----:R-:W-:-:S05]  /*0220*/  LEA R5, R12, R5, 0x18 ;  /* 0x000000050c057211 */ /* 0x001fca00078ec0ff */
[----:B------:R-:W-:-:S05]  /*0230*/  IMAD R5, R0, 0x180, R5 ;  /* 0x0000018000057824 */ /* 0x000fca00078e0205 */
[----:B------:R-:W-:Y:S01]  /*0240*/  LEA R4, R4, R5, 0x2 ;  /* 0x0000000504047211 */ /* 0x000fe200078e10ff */
[----:B------:R-:W-:Y:S04]  /*0250*/  BSSY.RECONVERGENT B0, `(.L_x_0) ;  /* 0x0000062000007945 */ /* 0x000fe80003800200 */
[----:B--2---:R-:W-:Y:S04]  /*0260*/  STS [R4+0x3000], R19 ;  /* 0x0030001304007388 */ /* 0x004fe80000000800 */
[----:B---3--:R-:W-:Y:S04]  /*0270*/  STS [R4+0x6000], R25 ;  /* 0x0060001904007388 */ /* 0x008fe80000000800 */
[----:B----4-:R-:W-:Y:S04]  /*0280*/  STS [R4], R13 ;  /* 0x0000000d04007388 */ /* 0x010fe80000000800 */
[----:B-----5:R-:W-:Y:S04]  /*0290*/  STS [R4+0x100], R17 ;  /* 0x0001001104007388 */ /* 0x020fe80000000800 */
[----:B------:R-:W-:Y:S04]  /*02a0*/  STS [R4+0x3100], R23 ;  /* 0x0031001704007388 */ /* 0x000fe80000000800 */
[----:B------:R-:W-:Y:S04]  /*02b0*/  STS [R4+0x6100], R29 ;  /* 0x0061001d04007388 */ /* 0x000fe80000000800 */
[----:B------:R-:W-:Y:S04]  /*02c0*/  STS [R4+0x80], R15 ;  /* 0x0000800f04007388 */ /* 0x000fe80000000800 */
[----:B------:R-:W-:Y:S04]  /*02d0*/  STS [R4+0x3080], R21 ;  /* 0x0030801504007388 */ /* 0x000fe80000000800 */
[----:B------:R-:W-:Y:S01]  /*02e0*/  STS [R4+0x6080], R27 ;  /* 0x0060801b04007388 */ /* 0x000fe20000000800 */
[----:B------:R-:W-:Y:S06]  /*02f0*/  BAR.SYNC.DEFER_BLOCKING 0x0 ;  /* 0x0000000000007b1d */ /* 0x000fec0000010000 */
[----:B------:R-:W0:Y:S04]  /*0300*/  LDS R0, [R4+0x2d78] ;  /* 0x002d780004007984 */ /* 0x000e280000000800 */
[----:B------:R-:W1:Y:S04]  /*0310*/  LDS R7, [R4+0x2d7c] ;  /* 0x002d7c0004077984 */ /* 0x000e680000000800 */
[----:B------:R-:W2:Y:S04]  /*0320*/  LDS R19, [R4+0x2d80] ;  /* 0x002d800004137984 */ /* 0x000ea80000000800 */
[----:B------:R-:W3:Y:S04]  /*0330*/  LDS R25, [R4+0x2d84] ;  /* 0x002d840004197984 */ /* 0x000ee80000000800 */
[----:B------:R-:W4:Y:S04]  /*0340*/  LDS R17, [R4+0x2d88] ;  /* 0x002d880004117984 */ /* 0x000f280000000800 */
[----:B------:R-:W5:Y:S04]  /*0350*/  LDS R16, [R4+0x2ef8] ;  /* 0x002ef80004107984 */ /* 0x000f680000000800 */
[----:B------:R-:W5:Y:S04]  /*0360*/  LDS R13, [R4+0x2efc] ;  /* 0x002efc00040d7984 */ /* 0x000f680000000800 */
[----:B------:R-:W5:Y:S04]  /*0370*/  LDS R11, [R4+0x2f00] ;  /* 0x002f0000040b7984 */ /* 0x000f680000000800 */
[----:B------:R-:W5:Y:S04]  /*0380*/  LDS R10, [R4+0x2f04] ;  /* 0x002f0400040a7984 */ /* 0x000f680000000800 */
[----:B------:R-:W5:Y:S01]  /*0390*/  LDS R9, [R4+0x2f08] ;  /* 0x002f080004097984 */ /* 0x000f620000000800 */
[----:B0-----:R-:W-:-:S03]  /*03a0*/  FADD R0, RZ, -R0 ;  /* 0x80000000ff007221 */ /* 0x001fc60000000000 */
[----:B------:R-:W0:Y:S01]  /*03b0*/  LDS R5, [R4+0x3078] ;  /* 0x0030780004057984 */ /* 0x000e220000000800 */
[----:B-1----:R-:W-:-:S03]  /*03c0*/  FADD R0, R0, -R7 ;  /* 0x8000000700007221 */ /* 0x002fc60000000000 */
[----:B------:R-:W1:Y:S01]  /*03d0*/  LDS R8, [R4+0x307c] ;  /* 0x00307c0004087984 */ /* 0x000e620000000800 */
[----:B--2---:R-:W-:-:S03]  /*03e0*/  FFMA R12, RZ, R19, R0 ;  /* 0x00000013ff0c7223 */ /* 0x004fc60000000000 */
[----:B------:R-:W2:Y:S01]  /*03f0*/  LDS R6, [R4+0x3080] ;  /* 0x0030800004067984 */ /* 0x000ea20000000800 */
[----:B------:R-:W-:Y:S01]  /*0400*/  FADD R0, R0, -R19 ;  /* 0x8000001300007221 */ /* 0x000fe20000000000 */
[--C-:B---3--:R-:W-:Y:S02]  /*0410*/  FADD R14, R12, R25.reuse ;  /* 0x000000190c0e7221 */ /* 0x108fe40000000000 */
[----:B------:R-:W3:Y:S01]  /*0420*/  LDS R7, [R4+0x3084] ;  /* 0x0030840004077984 */ /* 0x000ee20000000800 */
[----:B------:R-:W-:Y:S01]  /*0430*/  FADD R0, R0, -R25 ;  /* 0x8000001900007221 */ /* 0x000fe20000000000 */
[--C-:B----4-:R-:W-:Y:S02]  /*0440*/  FADD R15, R14, R17.reuse ;  /* 0x000000110e0f7221 */ /* 0x110fe40000000000 */
[----:B------:R-:W4:Y:S01]  /*0450*/  LDS R12, [R4+0x3088] ;  /* 0x00308800040c7984 */ /* 0x000f220000000800 */
[----:B------:R-:W-:Y:S01]  /*0460*/  FADD R0, R0, -R17 ;  /* 0x8000001100007221 */ /* 0x000fe20000000000 */
[----:B-----5:R-:W-:-:S02]  /*0470*/  FADD R18, R15, -R16 ;  /* 0x800000100f127221 */ /* 0x020fc40000000000 */
[----:B------:R-:W5:Y:S01]  /*0480*/  LDS R14, [R4+0x31f8] ;  /* 0x0031f800040e7984 */ /* 0x000f620000000800 */
[----:B------:R-:W-:Y:S01]  /*0490*/  FADD R16, R0, -R16 ;  /* 0x8000001000107221 */ /* 0x000fe20000000000 */
[--C-:B------:R-:W-:Y:S02]  /*04a0*/  FADD R0, R18, -R13.reuse ;  /* 0x8000000d12007221 */ /* 0x100fe40000000000 */
[----:B------:R-:W5:Y:S01]  /*04b0*/  LDS R15, [R4+0x31fc] ;  /* 0x0031fc00040f7984 */ /* 0x000f620000000800 */
[----:B------:R-:W-:Y:S01]  /*04c0*/  FADD R16, R16, -R13 ;  /* 0x8000000d10107221 */ /* 0x000fe20000000000 */
[----:B------:R-:W-:Y:S02]  /*04d0*/  FFMA R19, RZ, R11, R0 ;  /* 0x0000000bff137223 */ /* 0x000fe40000000000 */
[----:B------:R-:W5:Y:S01]  /*04e0*/  LDS R13, [R4+0x3200] ;  /* 0x00320000040d7984 */ /* 0x000f620000000800 */
[----:B------:R-:W-:Y:S01]  /*04f0*/  FADD R17, R16, -R11 ;  /* 0x8000000b10117221 */ /* 0x000fe20000000000 */
[----:B------:R-:W-:-:S02]  /*0500*/  FADD R16, R19, R10 ;  /* 0x0000000a13107221 */ /* 0x000fc40000000000 */
[----:B------:R-:W5:Y:S01]  /*0510*/  LDS R11, [R4+0x3204] ;  /* 0x00320400040b7984 */ /* 0x000f620000000800 */
[----:B------:R-:W-:Y:S01]  /*0520*/  FADD R0, R17, -R10 ;  /* 0x8000000a11007221 */ /* 0x000fe20000000000 */
[--C-:B------:R-:W-:Y:S02]  /*0530*/  FADD R16, R16, R9.reuse ;  /* 0x0000000910107221 */ /* 0x100fe40000000000 */
[----:B------:R-:W5:Y:S01]  /*0540*/  LDS R10, [R4+0x3208] ;  /* 0x00320800040a7984 */ /* 0x000f620000000800 */
[----:B------:R-:W-:-:S03]  /*0550*/  FADD R0, R0, -R9 ;  /* 0x8000000900007221 */ /* 0x000fc60000000000 */
[----:B------:R-:W5:Y:S01]  /*0560*/  LDS R9, [R4+0x3378] ;  /* 0x0033780004097984 */ /* 0x000f620000000800 */
[----:B0-----:R-:W-:Y:S01]  /*0570*/  FADD R19, R16, -R5 ;  /* 0x8000000510137221 */ /* 0x001fe20000000000 */
[----:B------:R-:W-:Y:S02]  /*0580*/  FFMA R17, RZ, R5, R0 ;  /* 0x00000005ff117223 */ /* 0x000fe40000000000 */
[----:B------:R-:W0:Y:S01]  /*0590*/  LDS R5, [R4+0x337c] ;  /* 0x00337c0004057984 */ /* 0x000e220000000800 */
[----:B-1----:R-:W-:Y:S01]  /*05a0*/  FADD R21, R19, -R8 ;  /* 0x8000000813157221 */ /* 0x002fe20000000000 */
[----:B------:R-:W-:Y:S02]  /*05b0*/  FFMA R19, RZ, R8, R17 ;  /* 0x00000008ff137223 */ /* 0x000fe40000000011 */
[----:B------:R-:W1:Y:S01]  /*05c0*/  LDS R17, [R4+0x3380] ;  /* 0x0033800004117984 */ /* 0x000e620000000800 */
[-C--:B--2---:R-:W-:Y:S01]  /*05d0*/  FFMA R8, RZ, R6.reuse, R21 ;  /* 0x00000006ff087223 */ /* 0x084fe20000000015 */
[----:B------:R-:W-:-:S02]  /*05e0*/  FFMA R0, RZ, R6, R19 ;  /* 0x00000006ff007223 */ /* 0x000fc40000000013 */
[----:B------:R-:W2:Y:S01]  /*05f0*/  LDS R6, [R4+0x3384] ;  /* 0x0033840004067984 */ /* 0x000ea20000000800 */
[----:B---3--:R-:W-:Y:S01]  /*0600*/  FADD R21, R8, R7 ;  /* 0x0000000708157221 */ /* 0x008fe20000000000 */
[----:B------:R-:W-:Y:S02]  /*0610*/  FFMA R19, RZ, R7, R0 ;  /* 0x00000007ff137223 */ /* 0x000fe40000000000 */
[----:B------:R-:W3:Y:S01]  /*0620*/  LDS R7, [R4+0x3388] ;  /* 0x0033880004077984 */ /* 0x000ee20000000800 */
[----:B----4-:R-:W-:Y:S01]  /*0630*/  FADD R21, R21, R12 ;  /* 0x0000000c15157221 */ /* 0x010fe20000000000 */
[----:B------:R-:W-:-:S03]  /*0640*/  FFMA R19, RZ, R12, R19 ;  /* 0x0000000cff137223 */ /* 0x000fc60000000013 */
[--C-:B-----5:R-:W-:Y:S01]  /*0650*/  FADD R0, R21, -R14.reuse ;  /* 0x8000000e15007221 */ /* 0x120fe20000000000 */
[----:B------:R-:W-:-:S03]  /*0660*/  FADD R14, R19, R14 ;  /* 0x0000000e130e7221 */ /* 0x000fc60000000000 */
[--C-:B------:R-:W-:Y:S01]  /*0670*/  FADD R0, R0, -R15.reuse ;  /* 0x8000000f00007221 */ /* 0x100fe20000000000 */
[----:B------:R-:W-:-:S03]  /*0680*/  FADD R14, R14, R15 ;  /* 0x0000000f0e0e7221 */ /* 0x000fc60000000000 */
[----:B------:R-:W-:Y:S01]  /*0690*/  FFMA R0, RZ, R13, R0 ;  /* 0x0000000dff007223 */ /* 0x000fe20000000000 */
[----:B------:R-:W-:-:S03]  /*06a0*/  FADD R14, R14, R13 ;  /* 0x0000000d0e0e7221 */ /* 0x000fc60000000000 */
[--C-:B------:R-:W-:Y:S01]  /*06b0*/  FADD R13, R0, R11.reuse ;  /* 0x0000000b000d7221 */ /* 0x100fe20000000000 */
[----:B------:R-:W-:-:S03]  /*06c0*/  FADD R11, R14, R11 ;  /* 0x0000000b0e0b7221 */ /* 0x000fc60000000000 */
[--C-:B------:R-:W-:Y:S01]  /*06d0*/  FADD R0, R13, R10.reuse ;  /* 0x0000000a0d007221 */ /* 0x100fe20000000000 */
[----:B------:R-:W-:-:S03]  /*06e0*/  FADD R10, R11, R10 ;  /* 0x0000000a0b0a7221 */ /* 0x000fc60000000000 */
[--C-:B------:R-:W-:Y:S01]  /*06f0*/  FADD R0, R0, -R9.reuse ;  /* 0x8000000900007221 */ /* 0x100fe20000000000 */
[----:B------:R-:W-:-:S03]  /*0700*/  FADD R10, R10, R9 ;  /* 0x000000090a0a7221 */ /* 0x000fc60000000000 */
[--C-:B0-----:R-:W-:Y:S01]  /*0710*/  FADD R0, R0, -R5.reuse ;  /* 0x8000000500007221 */ /* 0x101fe20000000000 */
[----:B------:R-:W-:-:S03]  /*0720*/  FADD R10, R10, R5 ;  /* 0x000000050a0a7221 */ /* 0x000fc60000000000 */
[----:B-1----:R-:W-:Y:S01]  /*0730*/  FFMA R5, RZ, R17, R0 ;  /* 0x00000011ff057223 */ /* 0x002fe20000000000 */
[----:B------:R-:W-:-:S03]  /*0740*/  FADD R17, R10, R17 ;  /* 0x000000110a117221 */ /* 0x000fc60000000000 */
[--C-:B--2---:R-:W-:Y:S01]  /*0750*/  FADD R0, R5, R6.reuse ;  /* 0x0000000605007221 */ /* 0x104fe20000000000 */
[----:B------:R-:W-:-:S03]  /*0760*/  FADD R6, R17, R6 ;  /* 0x0000000611067221 */ /* 0x000fc60000000000 */
[--C-:B---3--:R-:W-:Y:S01]  /*0770*/  FADD R0, R0, R7.reuse ;  /* 0x0000000700007221 */ /* 0x108fe20000000000 */
[----:B------:R-:W-:-:S03]  /*0780*/  FADD R6, R6, R7 ;  /* 0x0000000706067221 */ /* 0x000fc60000000000 */
[----:B------:R-:W-:-:S04]  /*0790*/  FMUL R5, R0, R0 ;  /* 0x0000000000057220 */ /* 0x000fc80000400000 */
[----:B------:R-:W-:-:S05]  /*07a0*/  FFMA R0, R6, R6, R5 ;  /* 0x0000000606007223 */ /* 0x000fca0000000005 */
[----:B------:R-:W-:Y:S01]  /*07b0*/  IADD3 R4, PT, PT, R0, -0xd000000, RZ ;  /* 0xf300000000047810 */ /* 0x000fe20007ffe0ff */
[----:B------:R0:W1:Y:S03]  /*07c0*/  MUFU.RSQ R7, R0 ;  /* 0x0000000000077308 */ /* 0x0000660000001400 */
[----:B------:R-:W-:Y:S01]  /*07d0*/  ISETP.GT.U32.AND P0, PT, R4, 0x727fffff, PT ;  /* 0x727fffff0400780c */ /* 0x000fe20003f04070 */
[----:B------:R-:W-:-:S12]  /*07e0*/  IMAD R5, R3, UR7, R2 ;  /* 0x0000000703057c24 */ /* 0x000fd8000f8e0202 */
[----:B0-----:R-:W-:Y:S05]  /*07f0*/  @!P0 BRA `(.L_x_1) ;  /* 0x00000000000c8947 */ /* 0x001fea0003800000 */
[----:B------:R-:W-:-:S07]  /*0800*/  MOV R9, 0x820 ;  /* 0x0000082000097802 */ /* 0x000fce0000000f00 */
[----:B-1----:R-:W-:Y:S05]  /*0810*/  CALL.REL.NOINC `($__internal_0_$__cuda_sm20_sqrt_rn_f32_slowpath) ;  /* 0x0000000000347944 */ /* 0x002fea0003c00000 */
[----:B------:R-:W-:Y:S05]  /*0820*/  BRA `(.L_x_2) ;  /* 0x0000000000107947 */ /* 0x000fea0003800000 */
.L_x_1:
[----:B-1----:R-:W-:Y:S01]  /*0830*/  FMUL.FTZ R3, R0, R7 ;  /* 0x0000000700037220 */ /* 0x002fe20000410000 */
[----:B------:R-:W-:-:S03]  /*0840*/  FMUL.FTZ R7, R7, 0.5 ;  /* 0x3f00000007077820 */ /* 0x000fc60000410000 */
[----:B------:R-:W-:-:S04]  /*0850*/  FFMA R0, -R3, R3, R0 ;  /* 0x0000000303007223 */ /* 0x000fc80000000100 */
[----:B------:R-:W-:-:S07]  /*0860*/  FFMA R0, R0, R7, R3 ;  /* 0x0000000700007223 */ /* 0x000fce0000000003 */
.L_x_2:
[----:B------:R-:W-:Y:S05]  /*0870*/  BSYNC.RECONVERGENT B0 ;  /* 0x0000000000007941 */ /* 0x000fea0003800200 */
.L_x_0:
[----:B------:R-:W0:Y:S01]  /*0880*/  LDC.64 R2, c[0x0][0x388] ;  /* 0x0000e200ff027b82 */ /* 0x000e220000000a00 */
[----:B------:R-:W-:Y:S01]  /*0890*/  FMNMX R0, R0, 255, PT ;  /* 0x437f000000007809 */ /* 0x000fe20003800000 */
[----:B0-----:R-:W-:-:S03]  /*08a0*/  IMAD.WIDE R2, R5, 0x4, R2 ;  /* 0x0000000405027825 */ /* 0x001fc600078e0202 */
[----:B------:R-:W-:-:S05]  /*08b0*/  FMNMX R5, RZ, R0, !PT ;  /* 0x00000000ff057209 */ /* 0x000fca0007800000 */
[----:B------:R-:W-:Y:S01]  /*08c0*/  STG.E desc[UR8][R2.64], R5 ;  /* 0x0000000502007986 */ /* 0x000fe2000c101908 */
[----:B------:R-:W-:Y:S06]  /*08d0*/  BAR.SYNC.DEFER_BLOCKING 0x0 ;  /* 0x0000000000007b1d */ /* 0x000fec0000010000 */
[----:B------:R-:W-:Y:S05]  /*08e0*/  EXIT ;  /* 0x000000000000794d */ /* 0x000fea0003800000 */
        .weak           $__internal_0_$__cuda_sm20_sqrt_rn_f32_slowpath
        .type           $__internal_0_$__cuda_sm20_sqrt_rn_f32_slowpath,@function
        .size           $__internal_0_$__cuda_sm20_sqrt_rn_f32_slowpath,(.L_x_6 - $__internal_0_$__cuda_sm20_sqrt_rn_f32_slowpath)
$__internal_0_$__cuda_sm20_sqrt_rn_f32_slowpath:
[----:B------:R-:W-:-:S13]  /*08f0*/  LOP3.LUT P0, RZ, R0, 0x7fffffff, RZ, 0xc0, !PT ;  /* 0x7fffffff00ff7812 */ /* 0x000fda000780c0ff */
[----:B------:R-:W-:Y:S01]  /*0900*/  @!P0 MOV R2, R0 ;  /* 0x0000000000028202 */ /* 0x000fe20000000f00 */
[----:B------:R-:W-:Y:S06]  /*0910*/  @!P0 BRA `(.L_x_3) ;  /* 0x0000000000408947 */ /* 0x000fec0003800000 */
[----:B------:R-:W-:-:S13]  /*0920*/  FSETP.GEU.FTZ.AND P0, PT, R0, RZ, PT ;  /* 0x000000ff0000720b */ /* 0x000fda0003f1e000 */
[----:B------:R-:W-:Y:S01]  /*0930*/  @!P0 MOV R2, 0x7fffffff ;  /* 0x7fffffff00028802 */ /* 0x000fe20000000f00 */
[----:B------:R-:W-:Y:S06]  /*0940*/  @!P0 BRA `(.L_x_3) ;  /* 0x0000000000348947 */ /* 0x000fec0003800000 */
[----:B------:R-:W-:-:S13]  /*0950*/  FSETP.GTU.FTZ.AND P0, PT, |R0|, +INF , PT ;  /* 0x7f8000000000780b */ /* 0x000fda0003f1c200 */
[----:B------:R-:W-:Y:S01]  /*0960*/  @P0 FADD.FTZ R2, R0, 1 ;  /* 0x3f80000000020421 */ /* 0x000fe20000010000 */
[----:B------:R-:W-:Y:S06]  /*0970*/  @P0 BRA `(.L_x_3) ;  /* 0x0000000000280947 */ /* 0x000fec0003800000 */
[----:B------:R-:W-:-:S13]  /*0980*/  FSETP.NEU.FTZ.AND P0, PT, |R0|, +INF , PT ;  /* 0x7f8000000000780b */ /* 0x000fda0003f1d200 */
[----:B------:R-:W-:-:S04]  /*0990*/  @P0 FFMA R3, R0, 1.84467440737095516160e+19, RZ ;  /* 0x5f80000000030823 */ /* 0x000fc800000000ff */
[----:B------:R-:W0:Y:S02]  /*09a0*/  @P0 MUFU.RSQ R2, R3 ;  /* 0x0000000300020308 */ /* 0x000e240000001400 */
[----:B0-----:R-:W-:Y:S01]  /*09b0*/  @P0 FMUL.FTZ R4, R3, R2 ;  /* 0x0000000203040220 */ /* 0x001fe20000410000 */
[----:B------:R-:W-:Y:S01]  /*09c0*/  @P0 FMUL.FTZ R8, R2, 0.5 ;  /* 0x3f00000002080820 */ /* 0x000fe20000410000 */
[----:B------:R-:W-:Y:S02]  /*09d0*/  @!P0 MOV R2, R0 ;  /* 0x0000000000028202 */ /* 0x000fe40000000f00 */
[----:B------:R-:W-:-:S04]  /*09e0*/  @P0 FADD.FTZ R6, -R4, -RZ ;  /* 0x800000ff04060221 */ /* 0x000fc80000010100 */
[----:B------:R-:W-:-:S04]  /*09f0*/  @P0 FFMA R7, R4, R6, R3 ;  /* 0x0000000604070223 */ /* 0x000fc80000000003 */
[----:B------:R-:W-:-:S04]  /*0a00*/  @P0 FFMA R7, R7, R8, R4 ;  /* 0x0000000807070223 */ /* 0x000fc80000000004 */
[----:B------:R-:W-:-:S07]  /*0a10*/  @P0 FMUL.FTZ R2, R7, 2.3283064365386962891e-10 ;  /* 0x2f80000007020820 */ /* 0x000fce0000410000 */
.L_x_3:
[----:B------:R-:W-:Y:S01]  /*0a20*/  HFMA2 R3, -RZ, RZ, 0, 0 ;  /* 0x00000000ff037431 */ /* 0x000fe200000001ff */
[----:B------:R-:W-:Y:S02]  /*0a30*/  MOV R0, R2 ;  /* 0x0000000200007202 */ /* 0x000fe40000000f00 */
[----:B------:R-:W-:-:S04]  /*0a40*/  MOV R2, R9 ;  /* 0x0000000900027202 */ /* 0x000fc80000000f00 */
[----:B------:R-:W-:Y:S05]  /*0a50*/  RET.REL.NODEC R2 `(_Z13cuFilterImagePKfPfiii) ;  /* 0xfffffff402687950 */ /* 0x000fea0003c3ffff */
.L_x_4:
[----:B------:R-:W-:-:S00]  /*0a60*/  BRA `(.L_x_4) ;  /* 0xfffffffc00fc7947 */ /* 0x000fc0000383ffff */
[----:B------:R-:W-:-:S00]  /*0a70*/  NOP ;  /* 0x0000000000007918 */ /* 0x000fc00000000000 */
        /* <DEDUP_REMOVED lines=8> */
.L_x_6:


//--------------------- .text._Z15cuImageBrightenPKfPfii --------------------------
	.section	.text._Z15cuImageBrightenPKfPfii,"ax",@progbits
	.align	128
        .global         _Z15cuImageBrightenPKfPfii
        .type           _Z15cuImageBrightenPKfPfii,@function
        .size           _Z15cuImageBrightenPKfPfii,(.L_x_8 - _Z15cuImageBrightenPKfPfii)
        .other          _Z15cuImageBrightenPKfPfii,@"STO_CUDA_ENTRY STV_DEFAULT"
_Z15cuImageBrightenPKfPfii:
.text._Z15cuImageBrightenPKfPfii:
[----:B------:R-:W-:Y:S01]  /*0000*/  LDC R1, c[0x0][0x37c] ;  /* 0x0000df00ff017b82 */ /* 0x000fe20000000800 */
[----:B------:R-:W0:Y:S07]  /*0010*/  S2R R0, SR_TID.Y ;  /* 0x0000000000007919 */ /* 0x000e2e0000002200 */
[----:B------:R-:W1:Y:S01]  /*0020*/  LDC.64 R2, c[0x0][0x380] ;  /* 0x0000e000ff027b82 */ /* 0x000e620000000a00 */
[----:B------:R-:W2:Y:S01]  /*0030*/  LDCU UR6, c[0x0][0x390] ;  /* 0x00007200ff0677ac */ /* 0x000ea20008000800 */
[----:B------:R-:W0:Y:S01]  /*0040*/  S2R R7, SR_CTAID.Y ;  /* 0x0000000000077919 */ /* 0x000e220000002600 */
[----:B------:R-:W3:Y:S01]  /*0050*/  LDCU.64 UR4, c[0x0][0x358] ;  /* 0x00006b00ff0477ac */ /* 0x000ee20008000a00 */
[----:B------:R-:W4:Y:S01]  /*0060*/  S2R R5, SR_TID.X ;  /* 0x0000000000057919 */ /* 0x000f220000002100 */
[----:B------:R-:W4:Y:S01]  /*0070*/  S2R R4, SR_CTAID.X ;  /* 0x0000000000047919 */ /* 0x000f220000002500 */
[----:B0-----:R-:W-:-:S02]  /*0080*/  LEA R0, R7, R0, 0x5 ;  /* 0x0000000007007211 */ /* 0x001fc400078e28ff */
[----:B----4-:R-:W-:-:S05]  /*0090*/  LEA R5, R4, R5, 0x5 ;  /* 0x0000000504057211 */ /* 0x010fca00078e28ff */
[----:B--2---:R-:W-:Y:S02]  /*00a0*/  IMAD R7, R0, UR6, R5 ;  /* 0x0000000600077c24 */ /* 0x004fe4000f8e0205 */
[----:B------:R-:W0:Y:S02]  /*00b0*/  LDC.64 R4, c[0x0][0x388] ;  /* 0x0000e200ff047b82 */ /* 0x000e240000000a00 */
[----:B-1----:R-:W-:-:S06]  /*00c0*/  IMAD.WIDE R2, R7, 0x4, R2 ;  /* 0x0000000407027825 */ /* 0x002fcc00078e0202 */
[----:B---3--:R-:W2:Y:S01]  /*00d0*/  LDG.E R2, desc[UR4][R2.64] ;  /* 0x0000000402027981 */ /* 0x008ea2000c1e1900 */
[----:B0-----:R-:W-:-:S04]  /*00e0*/  IMAD.WIDE R4, R7, 0x4, R4 ;  /* 0x0000000407047825 */ /* 0x001fc800078e0204 */
[----:B--2---:R-:W-:-:S05]  /*00f0*/  FADD R0, R2, 50 ;  /* 0x4248000002007421 */ /* 0x004fca0000000000 */
[----:B------:R-:W-:-:S05]  /*0100*/  FMNMX R7, R0, 255, PT ;  /* 0x437f000000077809 */ /* 0x000fca0003800000 */
[----:B------:R-:W-:Y:S01]  /*0110*/  STG.E desc[UR4][R4.64], R7 ;  /* 0x0000000704007986 */ /* 0x000fe2000c101904 */
[----:B------:R-:W-:Y:S06]  /*0120*/  BAR.SYNC.DEFER_BLOCKING 0x0 ;  /* 0x0000000000007b1d */ /* 0x000fec0000010000 */
[----:B------:R-:W-:Y:S05]  /*0130*/  EXIT ;  /* 0x000000000000794d */ /* 0x000fea0003800000 */
.L_x_5:
        /* <DEDUP_REMOVED lines=12> */
.L_x_8:


//--------------------- .nv.shared._Z13cuFilterImagePKfPfiii --------------------------
	.section	.nv.shared._Z13cuFilterImagePKfPfiii,"aw",@nobits
	.sectionflags	@""
	.align	4
.nv.shared._Z13cuFilterImagePKfPfiii:
	.zero		37888


//--------------------- .nv.shared.reserved.0     --------------------------
	.section	.nv.shared.reserved.0,"aw",@nobits
	.weak		__nv_reservedSMEM_offset_0_alias
	.size		__nv_reservedSMEM_offset_0_alias, 0, 64
	.other		__nv_reservedSMEM_offset_0_alias,@"STO_CUDA_RESERVED_SHARED STV_DEFAULT"
__nv_reservedSMEM_offset_0_alias:
	.zero		0
	.zero		64


//--------------------- .nv.constant0._Z13cuFilterImagePKfPfiii --------------------------
	.section	.nv.constant0._Z13cuFilterImagePKfPfiii,"a",@progbits
	.sectionflags	@""
	.align	4
.nv.constant0._Z13cuFilterImagePKfPfiii:
	.zero		924


//--------------------- .nv.constant0._Z15cuImageBrightenPKfPfii --------------------------
	.section	.nv.constant0._Z15cuImageBrightenPKfPfii,"a",@progbits
	.sectionflags	@""
	.align	4
.nv.constant0._Z15cuImageBrightenPKfPfii:
	.zero		920


//--------------------- SYMBOLS --------------------------

	.type		.nv.reservedSmem.offset0,@object
	.size		.nv.reservedSmem.offset0,0x4
	.type		.nv.reservedSmem.cap,@object
	.size		.nv.reservedSmem.cap,0x4
